//
// Generated by NVIDIA NVVM Compiler
//
// Compiler Build ID: CL-36424714
// Cuda compilation tools, release 13.0, V13.0.88
// Based on NVVM 20.0.0
//

.version 9.0
.target sm_100
.address_size 64

	// .globl	_Z9reduce_v0ILi256EEvPfS0_
// _ZZ9reduce_v0ILi256EEvPfS0_E4smem has been demoted

.visible .entry _Z9reduce_v0ILi256EEvPfS0_(
	.param .u64 .ptr .align 1 _Z9reduce_v0ILi256EEvPfS0__param_0,
	.param .u64 .ptr .align 1 _Z9reduce_v0ILi256EEvPfS0__param_1
)
{
	.reg .pred 	%p<5>;
	.reg .b32 	%r<17>;
	.reg .b32 	%f<6>;
	.reg .b64 	%rd<9>;
	// demoted variable
	.shared .align 4 .b8 _ZZ9reduce_v0ILi256EEvPfS0_E4smem[1024];
	ld.param.u64 	%rd2, [_Z9reduce_v0ILi256EEvPfS0__param_0];
	ld.param.u64 	%rd1, [_Z9reduce_v0ILi256EEvPfS0__param_1];
	cvta.to.global.u64 	%rd3, %rd2;
	mov.u32 	%r1, %tid.x;
	mov.u32 	%r2, %ctaid.x;
	shl.b32 	%r7, %r2, 8;
	add.s32 	%r8, %r7, %r1;
	mul.wide.s32 	%rd4, %r8, 4;
	add.s64 	%rd5, %rd3, %rd4;
	ld.global.f32 	%f1, [%rd5];
	shl.b32 	%r9, %r1, 2;
	mov.u32 	%r10, _ZZ9reduce_v0ILi256EEvPfS0_E4smem;
	add.s32 	%r3, %r10, %r9;
	st.shared.f32 	[%r3], %f1;
	bar.sync 	0;
	mov.u32 	%r4, %ntid.x;
	setp.lt.u32 	%p1, %r4, 2;
	@%p1 bra 	$L__BB0_5;
	mov.b32 	%r16, 1;
$L__BB0_2:
	shl.b32 	%r6, %r16, 1;
	add.s32 	%r12, %r6, -1;
	and.b32  	%r13, %r12, %r1;
	setp.ne.s32 	%p2, %r13, 0;
	@%p2 bra 	$L__BB0_4;
	shl.b32 	%r14, %r16, 2;
	add.s32 	%r15, %r3, %r14;
	ld.shared.f32 	%f2, [%r15];
	ld.shared.f32 	%f3, [%r3];
	add.f32 	%f4, %f2, %f3;
	st.shared.f32 	[%r3], %f4;
$L__BB0_4:
	bar.sync 	0;
	setp.lt.u32 	%p3, %r6, %r4;
	mov.u32 	%r16, %r6;
	@%p3 bra 	$L__BB0_2;
$L__BB0_5:
	setp.ne.s32 	%p4, %r1, 0;
	@%p4 bra 	$L__BB0_7;
	ld.shared.f32 	%f5, [_ZZ9reduce_v0ILi256EEvPfS0_E4smem];
	cvta.to.global.u64 	%rd6, %rd1;
	mul.wide.u32 	%rd7, %r2, 4;
	add.s64 	%rd8, %rd6, %rd7;
	st.global.f32 	[%rd8], %f5;
$L__BB0_7:
	ret;

}


// ===== COMPILED SASS (sm_100) =====

	.target	sm_100

	.elftype	@"ET_EXEC"


//--------------------- .note.nv.tkinfo           --------------------------
	.section	.note.nv.tkinfo,"",@"SHT_NOTE"
	.sectionflags	@"SHF_NOTE_NV_TKINFO"
	.tkinfo
        /*0018*/ 	.word	0x00000002
        /*0030*/ 	.string	""
        /*0030*/ 	.string	"ptxas"
        /*0030*/ 	.string	"Cuda compilation tools, release 13.0, V13.0.88"
        /*0030*/ 	.string	"Build cuda_13.0.r13.0/compiler.36424714_0"
        /*0030*/ 	.string	"-arch sm_100 -m 64 "



//--------------------- .note.nv.cuinfo           --------------------------
	.section	.note.nv.cuinfo,"",@"SHT_NOTE"
	.sectionflags	@"SHF_NOTE_NV_CUINFO"
        /*0018*/ 	.short	0x0002
        /*001a*/ 	.short	0x0064
        /*001c*/ 	.short	0x0082
	.zero		2


//--------------------- .nv.info                  --------------------------
	.section	.nv.info,"",@"SHT_CUDA_INFO"
	.align	4


	//----- nvinfo : EIATTR_REGCOUNT
	.align		4
        /*0000*/ 	.byte	0x04, 0x2f
        /*0002*/ 	.short	(.L_1 - .L_0)
	.align		4
.L_0:
        /*0004*/ 	.word	index@(_Z9reduce_v0ILi256EEvPfS0_)
        /*0008*/ 	.word	0x0000000b


	//----- nvinfo : EIATTR_FRAME_SIZE
	.align		4
.L_1:
        /*000c*/ 	.byte	0x04, 0x11
        /*000e*/ 	.short	(.L_3 - .L_2)
	.align		4
.L_2:
        /*0010*/ 	.word	index@(_Z9reduce_v0ILi256EEvPfS0_)
        /*0014*/ 	.word	0x00000000


	//----- nvinfo : EIATTR_MIN_STACK_SIZE
	.align		4
.L_3:
        /*0018*/ 	.byte	0x04, 0x12
        /*001a*/ 	.short	(.L_5 - .L_4)
	.align		4
.L_4:
        /*001c*/ 	.word	index@(_Z9reduce_v0ILi256EEvPfS0_)
        /*0020*/ 	.word	0x00000000
.L_5:


//--------------------- .nv.compat                --------------------------
	.section	.nv.compat,"",@"SHT_CUDA_COMPAT_INFO"
	.align	4
        /*0000*/ 	.byte	0x02, 0x09, 0x00, 0x00, 0x02, 0x02, 0x01, 0x00, 0x02, 0x05, 0x05, 0x00, 0x03, 0x07, 0x01, 0x01
        /*0010*/ 	.byte	0x02, 0x03, 0x00, 0x00, 0x02, 0x06, 0x01, 0x00, 0x04, 0x0b, 0x08, 0x00, 0x09, 0x00, 0x00, 0x00
        /*0020*/ 	.byte	0x00, 0x00, 0x00, 0x00


//--------------------- .nv.info._Z9reduce_v0ILi256EEvPfS0_ --------------------------
	.section	.nv.info._Z9reduce_v0ILi256EEvPfS0_,"",@"SHT_CUDA_INFO"
	.sectionflags	@""
	.align	4


	//----- nvinfo : EIATTR_CUDA_API_VERSION
	.align		4
        /*0000*/ 	.byte	0x04, 0x37
        /*0002*/ 	.short	(.L_7 - .L_6)
.L_6:
        /*0004*/ 	.word	0x00000082


	//----- nvinfo : EIATTR_KPARAM_INFO
	.align		4
.L_7:
        /*0008*/ 	.byte	0x04, 0x17
        /*000a*/ 	.short	(.L_9 - .L_8)
.L_8:
        /*000c*/ 	.word	0x00000000
        /*0010*/ 	.short	0x0001
        /*0012*/ 	.short	0x0008
        /*0014*/ 	.byte	0x00, 0xf5, 0x21, 0x00


	//----- nvinfo : EIATTR_KPARAM_INFO
	.align		4
.L_9:
        /*0018*/ 	.byte	0x04, 0x17
        /*001a*/ 	.short	(.L_11 - .L_10)
.L_10:
        /*001c*/ 	.word	0x00000000
        /*0020*/ 	.short	0x0000
        /*0022*/ 	.short	0x0000
        /*0024*/ 	.byte	0x00, 0xf5, 0x21, 0x00


	//----- nvinfo : EIATTR_SPARSE_MMA_MASK
	.align		4
.L_11:
        /*0028*/ 	.byte	0x03, 0x50
        /*002a*/ 	.short	0x0000


	//----- nvinfo : EIATTR_MAXREG_COUNT
	.align		4
        /*002c*/ 	.byte	0x03, 0x1b
        /*002e*/ 	.short	0x00ff


	//----- nvinfo : EIATTR_NUM_BARRIERS
	.align		4
        /*0030*/ 	.byte	0x02, 0x4c
        /*0032*/ 	.byte	0x01
	.zero		1


	//----- nvinfo : EIATTR_MERCURY_ISA_VERSION
	.align		4
        /*0034*/ 	.byte	0x03, 0x5f
        /*0036*/ 	.short	0x0101


	//----- nvinfo : EIATTR_VRC_CTA_INIT_COUNT
	.align		4
        /*0038*/ 	.byte	0x02, 0x4a
	.zero		1
	.zero		1


	//----- nvinfo : EIATTR_EXIT_INSTR_OFFSETS
	.align		4
        /*003c*/ 	.byte	0x04, 0x1c
        /*003e*/ 	.short	(.L_13 - .L_12)


	//   ....[0]....
.L_12:
        /*0040*/ 	.word	0x000001f0


	//   ....[1]....
        /*0044*/ 	.word	0x00000270


	//----- nvinfo : EIATTR_CBANK_PARAM_SIZE
	.align		4
.L_13:
        /*0048*/ 	.byte	0x03, 0x19
        /*004a*/ 	.short	0x0010


	//----- nvinfo : EIATTR_PARAM_CBANK
	.align		4
        /*004c*/ 	.byte	0x04, 0x0a
        /*004e*/ 	.short	(.L_15 - .L_14)
	.align		4
.L_14:
        /*0050*/ 	.word	index@(.nv.constant0._Z9reduce_v0ILi256EEvPfS0_)
        /*0054*/ 	.short	0x0380
        /*0056*/ 	.short	0x0010


	//----- nvinfo : EIATTR_SW_WAR
	.align		4
.L_15:
        /*0058*/ 	.byte	0x04, 0x36
        /*005a*/ 	.short	(.L_17 - .L_16)
.L_16:
        /*005c*/ 	.word	0x00000008
.L_17:


//--------------------- .nv.callgraph             --------------------------
	.section	.nv.callgraph,"",@"SHT_CUDA_CALLGRAPH"
	.align	4
	.sectionentsize	8
	.align		4
        /*0000*/ 	.word	0x00000000
	.align		4
        /*0004*/ 	.word	0xffffffff
	.align		4
        /*0008*/ 	.word	0x00000000
	.align		4
        /*000c*/ 	.word	0xfffffffe
	.align		4
        /*0010*/ 	.word	0x00000000
	.align		4
        /*0014*/ 	.word	0xfffffffd
	.align		4
        /*0018*/ 	.word	0x00000000
	.align		4
        /*001c*/ 	.word	0xfffffffc


//--------------------- .text._Z9reduce_v0ILi256EEvPfS0_ --------------------------
	.section	.text._Z9reduce_v0ILi256EEvPfS0_,"ax",@progbits
	.align	128
        .global         _Z9reduce_v0ILi256EEvPfS0_
        .type           _Z9reduce_v0ILi256EEvPfS0_,@function
        .size           _Z9reduce_v0ILi256EEvPfS0_,(.L_x_3 - _Z9reduce_v0ILi256EEvPfS0_)
        .other          _Z9reduce_v0ILi256EEvPfS0_,@"STO_CUDA_ENTRY STV_DEFAULT"
_Z9reduce_v0ILi256EEvPfS0_:
.text._Z9reduce_v0ILi256EEvPfS0_:
[----:B------:R-:W-:Y:S01]  /*0000*/  LDC R1, c[0x0][0x37c] ;  /* 0x0000df00ff017b82 */ /* 0x000fe20000000800 */
[----:B------:R-:W0:Y:S07]  /*0010*/  S2R R7, SR_TID.X ;  /* 0x0000000000077919 */ /* 0x000e2e0000002100 */
[----:B------:R-:W1:Y:S01]  /*0020*/  LDC.64 R2, c[0x0][0x380] ;  /* 0x0000e000ff027b82 */ /* 0x000e620000000a00 */
[----:B------:R-:W2:Y:S01]  /*0030*/  LDCU.64 UR6, c[0x0][0x358] ;  /* 0x00006b00ff0677ac */ /* 0x000ea20008000a00 */
[----:B------:R-:W0:Y:S02]  /*0040*/  S2R R6, SR_CTAID.X ;  /* 0x0000000000067919 */ /* 0x000e240000002500 */
[----:B0-----:R-:W-:-:S04]  /*0050*/  IMAD R5, R6, 0x100, R7 ;  /* 0x0000010006057824 */ /* 0x001fc800078e0207 */
[----:B-1----:R-:W-:-:S06]  /*0060*/  IMAD.WIDE R2, R5, 0x4, R2 ;  /* 0x0000000405027825 */ /* 0x002fcc00078e0202 */
[----:B--2---:R-:W2:Y:S01]  /*0070*/  LDG.E R2, desc[UR6][R2.64] ;  /* 0x0000000602027981 */ /* 0x004ea2000c1e1900 */
[----:B------:R-:W0:Y:S01]  /*0080*/  S2UR UR5, SR_CgaCtaId ;  /* 0x00000000000579c3 */ /* 0x000e220000008800 */
[----:B------:R-:W-:Y:S01]  /*0090*/  UMOV UR4, 0x400 ;  /* 0x0000040000047882 */ /* 0x000fe20000000000 */
[----:B------:R-:W1:Y:S01]  /*00a0*/  LDCU UR8, c[0x0][0x360] ;  /* 0x00006c00ff0877ac */ /* 0x000e620008000800 */
[----:B------:R-:W-:Y:S01]  /*00b0*/  ISETP.NE.AND P0, PT, R7, RZ, PT ;  /* 0x000000ff0700720c */ /* 0x000fe20003f05270 */
[----:B-1----:R-:W-:Y:S02]  /*00c0*/  UISETP.GE.U32.AND UP0, UPT, UR8, 0x2, UPT ;  /* 0x000000020800788c */ /* 0x002fe4000bf06070 */
[----:B0-----:R-:W-:-:S06]  /*00d0*/  ULEA UR4, UR5, UR4, 0x18 ;  /* 0x0000000405047291 */ /* 0x001fcc000f8ec0ff */
[----:B------:R-:W-:-:S05]  /*00e0*/  LEA R5, R7, UR4, 0x2 ;  /* 0x0000000407057c11 */ /* 0x000fca000f8e10ff */
[----:B--2---:R0:W-:Y:S01]  /*00f0*/  STS [R5], R2 ;  /* 0x0000000205007388 */ /* 0x0041e20000000800 */
[----:B------:R-:W-:Y:S06]  /*0100*/  BAR.SYNC.DEFER_BLOCKING 0x0 ;  /* 0x0000000000007b1d */ /* 0x000fec0000010000 */
[----:B------:R-:W-:Y:S05]  /*0110*/  BRA.U !UP0, `(.L_x_0) ;  /* 0x0000000108347547 */ /* 0x000fea000b800000 */
[----:B------:R-:W-:-:S07]  /*0120*/  IMAD.MOV.U32 R0, RZ, RZ, 0x1 ;  /* 0x00000001ff007424 */ /* 0x000fce00078e00ff */
.L_x_1:
[----:B------:R-:W-:-:S05]  /*0130*/  SHF.L.U32 R8, R0, 0x1, RZ ;  /* 0x0000000100087819 */ /* 0x000fca00000006ff */
[----:B0-----:R-:W-:-:S05]  /*0140*/  VIADD R2, R8, 0xffffffff ;  /* 0xffffffff08027836 */ /* 0x001fca0000000000 */
[----:B------:R-:W-:-:S13]  /*0150*/  LOP3.LUT P1, RZ, R2, R7, RZ, 0xc0, !PT ;  /* 0x0000000702ff7212 */ /* 0x000fda000782c0ff */
[----:B------:R-:W-:Y:S01]  /*0160*/  @!P1 LEA R2, R0, R5, 0x2 ;  /* 0x0000000500029211 */ /* 0x000fe200078e10ff */
[----:B------:R-:W-:Y:S01]  /*0170*/  @!P1 LDS R3, [R5] ;  /* 0x0000000005039984 */ /* 0x000fe20000000800 */
[----:B------:R-:W-:-:S04]  /*0180*/  MOV R0, R8 ;  /* 0x0000000800007202 */ /* 0x000fc80000000f00 */
[----:B------:R-:W0:Y:S02]  /*0190*/  @!P1 LDS R2, [R2] ;  /* 0x0000000002029984 */ /* 0x000e240000000800 */
[----:B0-----:R-:W-:-:S05]  /*01a0*/  @!P1 FADD R4, R2, R3 ;  /* 0x0000000302049221 */ /* 0x001fca0000000000 */
[----:B------:R1:W-:Y:S01]  /*01b0*/  @!P1 STS [R5], R4 ;  /* 0x0000000405009388 */ /* 0x0003e20000000800 */
[----:B------:R-:W-:Y:S01]  /*01c0*/  BAR.SYNC.DEFER_BLOCKING 0x0 ;  /* 0x0000000000007b1d */ /* 0x000fe20000010000 */
[----:B------:R-:W-:-:S13]  /*01d0*/  ISETP.GE.U32.AND P1, PT, R8, UR8, PT ;  /* 0x0000000808007c0c */ /* 0x000fda000bf26070 */
[----:B-1----:R-:W-:Y:S05]  /*01e0*/  @!P1 BRA `(.L_x_1) ;  /* 0xfffffffc00d09947 */ /* 0x002fea000383ffff */
.L_x_0:
[----:B------:R-:W-:Y:S05]  /*01f0*/  @P0 EXIT ;  /* 0x000000000000094d */ /* 0x000fea0003800000 */
[----:B------:R-:W1:Y:S01]  /*0200*/  S2UR UR5, SR_CgaCtaId ;  /* 0x00000000000579c3 */ /* 0x000e620000008800 */
[----:B------:R-:W-:-:S07]  /*0210*/  UMOV UR4, 0x400 ;  /* 0x0000040000047882 */ /* 0x000fce0000000000 */
[----:B0-----:R-:W0:Y:S01]  /*0220*/  LDC.64 R2, c[0x0][0x388] ;  /* 0x0000e200ff027b82 */ /* 0x001e220000000a00 */
[----:B-1----:R-:W-:Y:S01]  /*0230*/  ULEA UR4, UR5, UR4, 0x18 ;  /* 0x0000000405047291 */ /* 0x002fe2000f8ec0ff */
[----:B0-----:R-:W-:-:S08]  /*0240*/  IMAD.WIDE.U32 R2, R6, 0x4, R2 ;  /* 0x0000000406027825 */ /* 0x001fd000078e0002 */
[----:B------:R-:W0:Y:S04]  /*0250*/  LDS R5, [UR4] ;  /* 0x00000004ff057984 */ /* 0x000e280008000800 */
[----:B0-----:R-:W-:Y:S01]  /*0260*/  STG.E desc[UR6][R2.64], R5 ;  /* 0x0000000502007986 */ /* 0x001fe2000c101906 */
[----:B------:R-:W-:Y:S05]  /*0270*/  EXIT ;  /* 0x000000000000794d */ /* 0x000fea0003800000 */
.L_x_2:
[----:B------:R-:W-:-:S00]  /*0280*/  BRA `(.L_x_2) ;  /* 0xfffffffc00fc7947 */ /* 0x000fc0000383ffff */
[----:B------:R-:W-:-:S00]  /*0290*/  NOP ;  /* 0x0000000000007918 */ /* 0x000fc00000000000 */
        /* <DEDUP_REMOVED lines=14> */
.L_x_3:


//--------------------- .nv.shared._Z9reduce_v0ILi256EEvPfS0_ --------------------------
	.section	.nv.shared._Z9reduce_v0ILi256EEvPfS0_,"aw",@nobits
	.sectionflags	@""
	.align	4
.nv.shared._Z9reduce_v0ILi256EEvPfS0_:
	.zero		2048


//--------------------- .nv.shared.reserved.0     --------------------------
	.section	.nv.shared.reserved.0,"aw",@nobits
	.weak		__nv_reservedSMEM_offset_0_alias
	.size		__nv_reservedSMEM_offset_0_alias, 0, 64
	.other		__nv_reservedSMEM_offset_0_alias,@"STO_CUDA_RESERVED_SHARED STV_DEFAULT"
__nv_reservedSMEM_offset_0_alias:
	.zero		0
	.zero		64


//--------------------- .nv.constant0._Z9reduce_v0ILi256EEvPfS0_ --------------------------
	.section	.nv.constant0._Z9reduce_v0ILi256EEvPfS0_,"a",@progbits
	.sectionflags	@""
	.align	4
.nv.constant0._Z9reduce_v0ILi256EEvPfS0_:
	.zero		912


//--------------------- SYMBOLS --------------------------

	.type		.nv.reservedSmem.offset0,@object
	.size		.nv.reservedSmem.offset0,0x4
	.type		.nv.reservedSmem.cap,@object
	.size		.nv.reservedSmem.cap,0x4
